//
// Generated by NVIDIA NVVM Compiler
//
// Compiler Build ID: CL-36424714
// Cuda compilation tools, release 13.0, V13.0.88
// Based on NVVM 20.0.0
//

.version 9.0
.target sm_100
.address_size 64

	// .globl	_Z9simpleAddlP9Benchmark

.visible .entry _Z9simpleAddlP9Benchmark(
	.param .u64 _Z9simpleAddlP9Benchmark_param_0,
	.param .u64 .ptr .align 1 _Z9simpleAddlP9Benchmark_param_1
)
{
	.reg .b32 	%r<10>;
	.reg .b64 	%rd<7>;

	ld.param.u64 	%rd3, [_Z9simpleAddlP9Benchmark_param_1];
	cvta.to.global.u64 	%rd4, %rd3;
	mov.u32 	%r6, %ctaid.x;
	mov.u32 	%r7, %ntid.x;
	mov.u32 	%r8, %tid.x;
	mad.lo.s32 	%r9, %r6, %r7, %r8;
	mul.wide.s32 	%rd5, %r9, 48;
	add.s64 	%rd6, %rd4, %rd5;
	st.global.v2.u32 	[%rd6], {%r8, %r6};
	// begin inline asm
	mov.u32 %r1, %laneid;
	// end inline asm
	st.global.u32 	[%rd6+8], %r1;
	// begin inline asm
	mov.u32 %r2, %warpid;
	// end inline asm
	st.global.u32 	[%rd6+12], %r2;
	// begin inline asm
	mov.u32 %r3, %nwarpid;
	// end inline asm
	st.global.u32 	[%rd6+16], %r3;
	// begin inline asm
	mov.u32 %r4, %smid;
	// end inline asm
	st.global.u32 	[%rd6+20], %r4;
	// begin inline asm
	mov.u32 %r5, %nsmid;
	// end inline asm
	st.global.u32 	[%rd6+24], %r5;
	// begin inline asm
	mov.u64 %rd1, %globaltimer;
	// end inline asm
	st.global.u64 	[%rd6+32], %rd1;
	// begin inline asm
	mov.u64 %rd2, %globaltimer;
	// end inline asm
	st.global.u64 	[%rd6+40], %rd2;
	ret;

}


// ===== COMPILED SASS (sm_100) =====

	.target	sm_100

	.elftype	@"ET_EXEC"


//--------------------- .note.nv.tkinfo           --------------------------
	.section	.note.nv.tkinfo,"",@"SHT_NOTE"
	.sectionflags	@"SHF_NOTE_NV_TKINFO"
	.tkinfo
        /*0018*/ 	.word	0x00000002
        /*0030*/ 	.string	""
        /*0030*/ 	.string	"ptxas"
        /*0030*/ 	.string	"Cuda compilation tools, release 13.0, V13.0.88"
        /*0030*/ 	.string	"Build cuda_13.0.r13.0/compiler.36424714_0"
        /*0030*/ 	.string	"-arch sm_100 -m 64 "



//--------------------- .note.nv.cuinfo           --------------------------
	.section	.note.nv.cuinfo,"",@"SHT_NOTE"
	.sectionflags	@"SHF_NOTE_NV_CUINFO"
        /*0018*/ 	.short	0x0002
        /*001a*/ 	.short	0x0064
        /*001c*/ 	.short	0x0082
	.zero		2


//--------------------- .nv.info                  --------------------------
	.section	.nv.info,"",@"SHT_CUDA_INFO"
	.align	4


	//----- nvinfo : EIATTR_REGCOUNT
	.align		4
        /*0000*/ 	.byte	0x04, 0x2f
        /*0002*/ 	.short	(.L_1 - .L_0)
	.align		4
.L_0:
        /*0004*/ 	.word	index@(_Z9simpleAddlP9Benchmark)
        /*0008*/ 	.word	0x00000010


	//----- nvinfo : EIATTR_FRAME_SIZE
	.align		4
.L_1:
        /*000c*/ 	.byte	0x04, 0x11
        /*000e*/ 	.short	(.L_3 - .L_2)
	.align		4
.L_2:
        /*0010*/ 	.word	index@(_Z9simpleAddlP9Benchmark)
        /*0014*/ 	.word	0x00000000


	//----- nvinfo : EIATTR_MIN_STACK_SIZE
	.align		4
.L_3:
        /*0018*/ 	.byte	0x04, 0x12
        /*001a*/ 	.short	(.L_5 - .L_4)
	.align		4
.L_4:
        /*001c*/ 	.word	index@(_Z9simpleAddlP9Benchmark)
        /*0020*/ 	.word	0x00000000
.L_5:


//--------------------- .nv.compat                --------------------------
	.section	.nv.compat,"",@"SHT_CUDA_COMPAT_INFO"
	.align	4
        /*0000*/ 	.byte	0x02, 0x09, 0x00, 0x00, 0x02, 0x02, 0x01, 0x00, 0x02, 0x05, 0x05, 0x00, 0x03, 0x07, 0x01, 0x01
        /*0010*/ 	.byte	0x02, 0x03, 0x00, 0x00, 0x02, 0x06, 0x01, 0x00, 0x04, 0x0b, 0x08, 0x00, 0x09, 0x00, 0x00, 0x00
        /*0020*/ 	.byte	0x00, 0x00, 0x00, 0x00


//--------------------- .nv.info._Z9simpleAddlP9Benchmark --------------------------
	.section	.nv.info._Z9simpleAddlP9Benchmark,"",@"SHT_CUDA_INFO"
	.sectionflags	@""
	.align	4


	//----- nvinfo : EIATTR_CUDA_API_VERSION
	.align		4
        /*0000*/ 	.byte	0x04, 0x37
        /*0002*/ 	.short	(.L_7 - .L_6)
.L_6:
        /*0004*/ 	.word	0x00000082


	//----- nvinfo : EIATTR_KPARAM_INFO
	.align		4
.L_7:
        /*0008*/ 	.byte	0x04, 0x17
        /*000a*/ 	.short	(.L_9 - .L_8)
.L_8:
        /*000c*/ 	.word	0x00000000
        /*0010*/ 	.short	0x0001
        /*0012*/ 	.short	0x0008
        /*0014*/ 	.byte	0x00, 0xf5, 0x21, 0x00


	//----- nvinfo : EIATTR_KPARAM_INFO
	.align		4
.L_9:
        /*0018*/ 	.byte	0x04, 0x17
        /*001a*/ 	.short	(.L_11 - .L_10)
.L_10:
        /*001c*/ 	.word	0x00000000
        /*0020*/ 	.short	0x0000
        /*0022*/ 	.short	0x0000
        /*0024*/ 	.byte	0x00, 0xf0, 0x21, 0x00


	//----- nvinfo : EIATTR_SPARSE_MMA_MASK
	.align		4
.L_11:
        /*0028*/ 	.byte	0x03, 0x50
        /*002a*/ 	.short	0x0000


	//----- nvinfo : EIATTR_MAXREG_COUNT
	.align		4
        /*002c*/ 	.byte	0x03, 0x1b
        /*002e*/ 	.short	0x00ff


	//----- nvinfo : EIATTR_MERCURY_ISA_VERSION
	.align		4
        /*0030*/ 	.byte	0x03, 0x5f
        /*0032*/ 	.short	0x0101


	//----- nvinfo : EIATTR_VRC_CTA_INIT_COUNT
	.align		4
        /*0034*/ 	.byte	0x02, 0x4a
	.zero		1
	.zero		1


	//----- nvinfo : EIATTR_EXIT_INSTR_OFFSETS
	.align		4
        /*0038*/ 	.byte	0x04, 0x1c
        /*003a*/ 	.short	(.L_13 - .L_12)


	//   ....[0]....
.L_12:
        /*003c*/ 	.word	0x00000190


	//----- nvinfo : EIATTR_CBANK_PARAM_SIZE
	.align		4
.L_13:
        /*0040*/ 	.byte	0x03, 0x19
        /*0042*/ 	.short	0x0010


	//----- nvinfo : EIATTR_PARAM_CBANK
	.align		4
        /*0044*/ 	.byte	0x04, 0x0a
        /*0046*/ 	.short	(.L_15 - .L_14)
	.align		4
.L_14:
        /*0048*/ 	.word	index@(.nv.constant0._Z9simpleAddlP9Benchmark)
        /*004c*/ 	.short	0x0380
        /*004e*/ 	.short	0x0010


	//----- nvinfo : EIATTR_SW_WAR
	.align		4
.L_15:
        /*0050*/ 	.byte	0x04, 0x36
        /*0052*/ 	.short	(.L_17 - .L_16)
.L_16:
        /*0054*/ 	.word	0x00000008
.L_17:


//--------------------- .nv.callgraph             --------------------------
	.section	.nv.callgraph,"",@"SHT_CUDA_CALLGRAPH"
	.align	4
	.sectionentsize	8
	.align		4
        /*0000*/ 	.word	0x00000000
	.align		4
        /*0004*/ 	.word	0xffffffff
	.align		4
        /*0008*/ 	.word	0x00000000
	.align		4
        /*000c*/ 	.word	0xfffffffe
	.align		4
        /*0010*/ 	.word	0x00000000
	.align		4
        /*0014*/ 	.word	0xfffffffd
	.align		4
        /*0018*/ 	.word	0x00000000
	.align		4
        /*001c*/ 	.word	0xfffffffc


//--------------------- .text._Z9simpleAddlP9Benchmark --------------------------
	.section	.text._Z9simpleAddlP9Benchmark,"ax",@progbits
	.align	128
        .global         _Z9simpleAddlP9Benchmark
        .type           _Z9simpleAddlP9Benchmark,@function
        .size           _Z9simpleAddlP9Benchmark,(.L_x_1 - _Z9simpleAddlP9Benchmark)
        .other          _Z9simpleAddlP9Benchmark,@"STO_CUDA_ENTRY STV_DEFAULT"
_Z9simpleAddlP9Benchmark:
.text._Z9simpleAddlP9Benchmark:
[----:B------:R-:W-:Y:S01]  /*0000*/  LDC R1, c[0x0][0x37c] ;  /* 0x0000df00ff017b82 */ /* 0x000fe20000000800 */
[----:B------:R-:W0:Y:S01]  /*0010*/  S2R R7, SR_CTAID.X ;  /* 0x0000000000077919 */ /* 0x000e220000002500 */
[----:B------:R-:W0:Y:S06]  /*0020*/  LDCU UR6, c[0x0][0x360] ;  /* 0x00006c00ff0677ac */ /* 0x000e2c0008000800 */
[----:B------:R-:W1:Y:S01]  /*0030*/  LDC.64 R2, c[0x0][0x388] ;  /* 0x0000e200ff027b82 */ /* 0x000e620000000a00 */
[----:B------:R-:W0:Y:S01]  /*0040*/  S2R R6, SR_TID.X ;  /* 0x0000000000067919 */ /* 0x000e220000002100 */
[----:B------:R-:W2:Y:S01]  /*0050*/  LDCU.64 UR4, c[0x0][0x358] ;  /* 0x00006b00ff0477ac */ /* 0x000ea20008000a00 */
[----:B------:R-:W3:Y:S02]  /*0060*/  S2R R9, SR_VIRTID ;  /* 0x0000000000097919 */ /* 0x000ee40000000300 */
[----:B---3--:R-:W-:-:S04]  /*0070*/  SHF.R.U32.HI R9, RZ, 0x8, R9 ;  /* 0x00000008ff097819 */ /* 0x008fc80000011609 */
[----:B------:R-:W-:Y:S01]  /*0080*/  SGXT.U32 R9, R9, 0x7 ;  /* 0x000000070909781a */ /* 0x000fe20000000000 */
[----:B------:R-:W3:Y:S01]  /*0090*/  LDC R13, c[0x0][0x2d0] ;  /* 0x0000b400ff0d7b82 */ /* 0x000ee20000000800 */
[----:B------:R-:W4:Y:S01]  /*00a0*/  S2R R8, SR_LANEID ;  /* 0x0000000000087919 */ /* 0x000f220000000000 */
[----:B------:R-:W5:Y:S02]  /*00b0*/  S2R R10, SR_VIRTCFG ;  /* 0x00000000000a7919 */ /* 0x000f640000000200 */
[----:B-----5:R-:W-:-:S04]  /*00c0*/  SHF.R.U32.HI R10, RZ, 0x8, R10 ;  /* 0x00000008ff0a7819 */ /* 0x020fc8000001160a */
[----:B------:R-:W-:Y:S01]  /*00d0*/  SGXT.U32 R10, R10, 0x8 ;  /* 0x000000080a0a781a */ /* 0x000fe20000000000 */
[----:B------:R-:W5:Y:S01]  /*00e0*/  S2R R11, SR_VIRTUALSMID ;  /* 0x00000000000b7919 */ /* 0x000f620000004300 */
[----:B0-----:R-:W-:-:S04]  /*00f0*/  IMAD R5, R7, UR6, R6 ;  /* 0x0000000607057c24 */ /* 0x001fc8000f8e0206 */
[----:B-1----:R-:W-:-:S05]  /*0100*/  IMAD.WIDE R2, R5, 0x30, R2 ;  /* 0x0000003005027825 */ /* 0x002fca00078e0202 */
[----:B--2---:R-:W-:Y:S04]  /*0110*/  STG.E.64 desc[UR4][R2.64], R6 ;  /* 0x0000000602007986 */ /* 0x004fe8000c101b04 */
[----:B----4-:R-:W-:Y:S04]  /*0120*/  STG.E.64 desc[UR4][R2.64+0x8], R8 ;  /* 0x0000080802007986 */ /* 0x010fe8000c101b04 */
[----:B-----5:R-:W-:Y:S04]  /*0130*/  STG.E.64 desc[UR4][R2.64+0x10], R10 ;  /* 0x0000100a02007986 */ /* 0x020fe8000c101b04 */
[----:B---3--:R-:W-:Y:S01]  /*0140*/  STG.E desc[UR4][R2.64+0x18], R13 ;  /* 0x0000180d02007986 */ /* 0x008fe2000c101904 */
[----:B------:R-:W-:-:S05]  /*0150*/  CS2R R4, SR_GLOBALTIMERLO ;  /* 0x0000000000047805 */ /* 0x000fca0000015200 */
[----:B------:R0:W-:Y:S02]  /*0160*/  STG.E.64 desc[UR4][R2.64+0x20], R4 ;  /* 0x0000200402007986 */ /* 0x0001e4000c101b04 */
[----:B0-----:R-:W-:-:S05]  /*0170*/  CS2R R4, SR_GLOBALTIMERLO ;  /* 0x0000000000047805 */ /* 0x001fca0000015200 */
[----:B------:R-:W-:Y:S01]  /*0180*/  STG.E.64 desc[UR4][R2.64+0x28], R4 ;  /* 0x0000280402007986 */ /* 0x000fe2000c101b04 */
[----:B------:R-:W-:Y:S05]  /*0190*/  EXIT ;  /* 0x000000000000794d */ /* 0x000fea0003800000 */
.L_x_0:
[----:B------:R-:W-:-:S00]  /*01a0*/  BRA `(.L_x_0) ;  /* 0xfffffffc00fc7947 */ /* 0x000fc0000383ffff */
[----:B------:R-:W-:-:S00]  /*01b0*/  NOP ;  /* 0x0000000000007918 */ /* 0x000fc00000000000 */
        /* <DEDUP_REMOVED lines=12> */
.L_x_1:


//--------------------- .nv.shared.reserved.0     --------------------------
	.section	.nv.shared.reserved.0,"aw",@nobits
	.weak		__nv_reservedSMEM_offset_0_alias
	.size		__nv_reservedSMEM_offset_0_alias, 0, 64
	.other		__nv_reservedSMEM_offset_0_alias,@"STO_CUDA_RESERVED_SHARED STV_DEFAULT"
__nv_reservedSMEM_offset_0_alias:
	.zero		0
	.zero		64


//--------------------- .nv.constant0._Z9simpleAddlP9Benchmark --------------------------
	.section	.nv.constant0._Z9simpleAddlP9Benchmark,"a",@progbits
	.sectionflags	@""
	.align	4
.nv.constant0._Z9simpleAddlP9Benchmark:
	.zero		912


//--------------------- SYMBOLS --------------------------

	.type		.nv.reservedSmem.offset0,@object
	.size		.nv.reservedSmem.offset0,0x4
